//
// Generated by NVIDIA NVVM Compiler
//
// Compiler Build ID: CL-36424714
// Cuda compilation tools, release 13.0, V13.0.88
// Based on NVVM 20.0.0
//

.version 9.0
.target sm_100
.address_size 64

	// .globl	_Z18bitonic_local_sortPKiPii
.extern .shared .align 16 .b8 local_vals[];

.visible .entry _Z18bitonic_local_sortPKiPii(
	.param .u64 .ptr .align 1 _Z18bitonic_local_sortPKiPii_param_0,
	.param .u64 .ptr .align 1 _Z18bitonic_local_sortPKiPii_param_1,
	.param .u32 _Z18bitonic_local_sortPKiPii_param_2
)
{
	.reg .pred 	%p<8>;
	.reg .b32 	%r<27>;
	.reg .b64 	%rd<9>;

	ld.param.u64 	%rd1, [_Z18bitonic_local_sortPKiPii_param_0];
	ld.param.u64 	%rd2, [_Z18bitonic_local_sortPKiPii_param_1];
	ld.param.u32 	%r13, [_Z18bitonic_local_sortPKiPii_param_2];
	mov.u32 	%r1, %tid.x;
	mov.u32 	%r2, %ntid.x;
	mov.u32 	%r14, %ctaid.x;
	mad.lo.s32 	%r3, %r2, %r14, %r1;
	setp.ge.s32 	%p1, %r3, %r13;
	shl.b32 	%r15, %r1, 2;
	mov.u32 	%r16, local_vals;
	add.s32 	%r4, %r16, %r15;
	@%p1 bra 	$L__BB0_2;
	cvta.to.global.u64 	%rd3, %rd1;
	mul.wide.s32 	%rd4, %r3, 4;
	add.s64 	%rd5, %rd3, %rd4;
	ld.global.nc.u32 	%r17, [%rd5];
	st.shared.u32 	[%r4], %r17;
$L__BB0_2:
	bar.sync 	0;
	setp.lt.u32 	%p2, %r2, 2;
	@%p2 bra 	$L__BB0_11;
	mov.b32 	%r25, 2;
$L__BB0_4:
	and.b32  	%r6, %r25, %r1;
	mov.u32 	%r26, %r25;
$L__BB0_5:
	mov.u32 	%r7, %r26;
	shr.u32 	%r26, %r7, 1;
	xor.b32  	%r19, %r26, %r1;
	ld.shared.u32 	%r20, [%r4];
	shl.b32 	%r21, %r19, 2;
	add.s32 	%r9, %r16, %r21;
	ld.shared.u32 	%r23, [%r9];
	max.s32 	%r10, %r20, %r23;
	min.s32 	%r11, %r20, %r23;
	setp.ge.u32 	%p3, %r1, %r19;
	@%p3 bra 	$L__BB0_9;
	setp.ne.s32 	%p4, %r6, 0;
	@%p4 bra 	$L__BB0_8;
	st.shared.u32 	[%r4], %r11;
	st.shared.u32 	[%r9], %r10;
	bra.uni 	$L__BB0_9;
$L__BB0_8:
	st.shared.u32 	[%r4], %r10;
	st.shared.u32 	[%r9], %r11;
$L__BB0_9:
	setp.gt.u32 	%p5, %r7, 3;
	@%p5 bra 	$L__BB0_5;
	bar.sync 	0;
	shl.b32 	%r25, %r25, 1;
	setp.le.u32 	%p6, %r25, %r2;
	@%p6 bra 	$L__BB0_4;
$L__BB0_11:
	setp.ge.s32 	%p7, %r3, %r13;
	@%p7 bra 	$L__BB0_13;
	ld.shared.u32 	%r24, [%r4];
	cvta.to.global.u64 	%rd6, %rd2;
	mul.wide.s32 	%rd7, %r3, 4;
	add.s64 	%rd8, %rd6, %rd7;
	st.global.u32 	[%rd8], %r24;
$L__BB0_13:
	ret;

}


// ===== COMPILED SASS (sm_100) =====

	.target	sm_100

	.elftype	@"ET_EXEC"


//--------------------- .note.nv.tkinfo           --------------------------
	.section	.note.nv.tkinfo,"",@"SHT_NOTE"
	.sectionflags	@"SHF_NOTE_NV_TKINFO"
	.tkinfo
        /*0018*/ 	.word	0x00000002
        /*0030*/ 	.string	""
        /*0030*/ 	.string	"ptxas"
        /*0030*/ 	.string	"Cuda compilation tools, release 13.0, V13.0.88"
        /*0030*/ 	.string	"Build cuda_13.0.r13.0/compiler.36424714_0"
        /*0030*/ 	.string	"-arch sm_100 -m 64 "



//--------------------- .note.nv.cuinfo           --------------------------
	.section	.note.nv.cuinfo,"",@"SHT_NOTE"
	.sectionflags	@"SHF_NOTE_NV_CUINFO"
        /*0018*/ 	.short	0x0002
        /*001a*/ 	.short	0x0064
        /*001c*/ 	.short	0x0082
	.zero		2


//--------------------- .nv.info                  --------------------------
	.section	.nv.info,"",@"SHT_CUDA_INFO"
	.align	4


	//----- nvinfo : EIATTR_REGCOUNT
	.align		4
        /*0000*/ 	.byte	0x04, 0x2f
        /*0002*/ 	.short	(.L_1 - .L_0)
	.align		4
.L_0:
        /*0004*/ 	.word	index@(_Z18bitonic_local_sortPKiPii)
        /*0008*/ 	.word	0x0000000c


	//----- nvinfo : EIATTR_FRAME_SIZE
	.align		4
.L_1:
        /*000c*/ 	.byte	0x04, 0x11
        /*000e*/ 	.short	(.L_3 - .L_2)
	.align		4
.L_2:
        /*0010*/ 	.word	index@(_Z18bitonic_local_sortPKiPii)
        /*0014*/ 	.word	0x00000000


	//----- nvinfo : EIATTR_MIN_STACK_SIZE
	.align		4
.L_3:
        /*0018*/ 	.byte	0x04, 0x12
        /*001a*/ 	.short	(.L_5 - .L_4)
	.align		4
.L_4:
        /*001c*/ 	.word	index@(_Z18bitonic_local_sortPKiPii)
        /*0020*/ 	.word	0x00000000
.L_5:


//--------------------- .nv.compat                --------------------------
	.section	.nv.compat,"",@"SHT_CUDA_COMPAT_INFO"
	.align	4
        /*0000*/ 	.byte	0x02, 0x09, 0x00, 0x00, 0x02, 0x02, 0x01, 0x00, 0x02, 0x05, 0x05, 0x00, 0x03, 0x07, 0x01, 0x01
        /*0010*/ 	.byte	0x02, 0x03, 0x00, 0x00, 0x02, 0x06, 0x01, 0x00, 0x04, 0x0b, 0x08, 0x00, 0x09, 0x00, 0x00, 0x00
        /*0020*/ 	.byte	0x00, 0x00, 0x00, 0x00


//--------------------- .nv.info._Z18bitonic_local_sortPKiPii --------------------------
	.section	.nv.info._Z18bitonic_local_sortPKiPii,"",@"SHT_CUDA_INFO"
	.sectionflags	@""
	.align	4


	//----- nvinfo : EIATTR_CUDA_API_VERSION
	.align		4
        /*0000*/ 	.byte	0x04, 0x37
        /*0002*/ 	.short	(.L_7 - .L_6)
.L_6:
        /*0004*/ 	.word	0x00000082


	//----- nvinfo : EIATTR_KPARAM_INFO
	.align		4
.L_7:
        /*0008*/ 	.byte	0x04, 0x17
        /*000a*/ 	.short	(.L_9 - .L_8)
.L_8:
        /*000c*/ 	.word	0x00000000
        /*0010*/ 	.short	0x0002
        /*0012*/ 	.short	0x0010
        /*0014*/ 	.byte	0x00, 0xf0, 0x11, 0x00


	//----- nvinfo : EIATTR_KPARAM_INFO
	.align		4
.L_9:
        /*0018*/ 	.byte	0x04, 0x17
        /*001a*/ 	.short	(.L_11 - .L_10)
.L_10:
        /*001c*/ 	.word	0x00000000
        /*0020*/ 	.short	0x0001
        /*0022*/ 	.short	0x0008
        /*0024*/ 	.byte	0x00, 0xf5, 0x21, 0x00


	//----- nvinfo : EIATTR_KPARAM_INFO
	.align		4
.L_11:
        /*0028*/ 	.byte	0x04, 0x17
        /*002a*/ 	.short	(.L_13 - .L_12)
.L_12:
        /*002c*/ 	.word	0x00000000
        /*0030*/ 	.short	0x0000
        /*0032*/ 	.short	0x0000
        /*0034*/ 	.byte	0x00, 0xf5, 0x21, 0x00


	//----- nvinfo : EIATTR_SPARSE_MMA_MASK
	.align		4
.L_13:
        /*0038*/ 	.byte	0x03, 0x50
        /*003a*/ 	.short	0x0000


	//----- nvinfo : EIATTR_MAXREG_COUNT
	.align		4
        /*003c*/ 	.byte	0x03, 0x1b
        /*003e*/ 	.short	0x00ff


	//----- nvinfo : EIATTR_NUM_BARRIERS
	.align		4
        /*0040*/ 	.byte	0x02, 0x4c
        /*0042*/ 	.byte	0x01
	.zero		1


	//----- nvinfo : EIATTR_MERCURY_ISA_VERSION
	.align		4
        /*0044*/ 	.byte	0x03, 0x5f
        /*0046*/ 	.short	0x0101


	//----- nvinfo : EIATTR_VRC_CTA_INIT_COUNT
	.align		4
        /*0048*/ 	.byte	0x02, 0x4a
	.zero		1
	.zero		1


	//----- nvinfo : EIATTR_EXIT_INSTR_OFFSETS
	.align		4
        /*004c*/ 	.byte	0x04, 0x1c
        /*004e*/ 	.short	(.L_15 - .L_14)


	//   ....[0]....
.L_14:
        /*0050*/ 	.word	0x000002e0


	//   ....[1]....
        /*0054*/ 	.word	0x00000330


	//----- nvinfo : EIATTR_CRS_STACK_SIZE
	.align		4
.L_15:
        /*0058*/ 	.byte	0x04, 0x1e
        /*005a*/ 	.short	(.L_17 - .L_16)
.L_16:
        /*005c*/ 	.word	0x00000000


	//----- nvinfo : EIATTR_CBANK_PARAM_SIZE
	.align		4
.L_17:
        /*0060*/ 	.byte	0x03, 0x19
        /*0062*/ 	.short	0x0014


	//----- nvinfo : EIATTR_PARAM_CBANK
	.align		4
        /*0064*/ 	.byte	0x04, 0x0a
        /*0066*/ 	.short	(.L_19 - .L_18)
	.align		4
.L_18:
        /*0068*/ 	.word	index@(.nv.constant0._Z18bitonic_local_sortPKiPii)
        /*006c*/ 	.short	0x0380
        /*006e*/ 	.short	0x0014


	//----- nvinfo : EIATTR_SW_WAR
	.align		4
.L_19:
        /*0070*/ 	.byte	0x04, 0x36
        /*0072*/ 	.short	(.L_21 - .L_20)
.L_20:
        /*0074*/ 	.word	0x00000008
.L_21:


//--------------------- .nv.callgraph             --------------------------
	.section	.nv.callgraph,"",@"SHT_CUDA_CALLGRAPH"
	.align	4
	.sectionentsize	8
	.align		4
        /*0000*/ 	.word	0x00000000
	.align		4
        /*0004*/ 	.word	0xffffffff
	.align		4
        /*0008*/ 	.word	0x00000000
	.align		4
        /*000c*/ 	.word	0xfffffffe
	.align		4
        /*0010*/ 	.word	0x00000000
	.align		4
        /*0014*/ 	.word	0xfffffffd
	.align		4
        /*0018*/ 	.word	0x00000000
	.align		4
        /*001c*/ 	.word	0xfffffffc


//--------------------- .text._Z18bitonic_local_sortPKiPii --------------------------
	.section	.text._Z18bitonic_local_sortPKiPii,"ax",@progbits
	.align	128
        .global         _Z18bitonic_local_sortPKiPii
        .type           _Z18bitonic_local_sortPKiPii,@function
        .size           _Z18bitonic_local_sortPKiPii,(.L_x_6 - _Z18bitonic_local_sortPKiPii)
        .other          _Z18bitonic_local_sortPKiPii,@"STO_CUDA_ENTRY STV_DEFAULT"
_Z18bitonic_local_sortPKiPii:
.text._Z18bitonic_local_sortPKiPii:
[----:B------:R-:W-:Y:S01]  /*0000*/  LDC R1, c[0x0][0x37c] ;  /* 0x0000df00ff017b82 */ /* 0x000fe20000000800 */
[----:B------:R-:W0:Y:S01]  /*0010*/  S2R R7, SR_TID.X ;  /* 0x0000000000077919 */ /* 0x000e220000002100 */
[----:B------:R-:W0:Y:S01]  /*0020*/  LDCU UR10, c[0x0][0x360] ;  /* 0x00006c00ff0a77ac */ /* 0x000e220008000800 */
[----:B------:R-:W0:Y:S01]  /*0030*/  S2R R0, SR_CTAID.X ;  /* 0x0000000000007919 */ /* 0x000e220000002500 */
[----:B------:R-:W1:Y:S01]  /*0040*/  LDCU UR4, c[0x0][0x390] ;  /* 0x00007200ff0477ac */ /* 0x000e620008000800 */
[----:B------:R-:W2:Y:S01]  /*0050*/  LDCU.64 UR8, c[0x0][0x358] ;  /* 0x00006b00ff0877ac */ /* 0x000ea20008000a00 */
[----:B0-----:R-:W-:-:S05]  /*0060*/  IMAD R5, R0, UR10, R7 ;  /* 0x0000000a00057c24 */ /* 0x001fca000f8e0207 */
[----:B-1----:R-:W-:-:S13]  /*0070*/  ISETP.GE.AND P0, PT, R5, UR4, PT ;  /* 0x0000000405007c0c */ /* 0x002fda000bf06270 */
[----:B------:R-:W0:Y:S02]  /*0080*/  @!P0 LDC.64 R2, c[0x0][0x380] ;  /* 0x0000e000ff028b82 */ /* 0x000e240000000a00 */
[----:B0-----:R-:W-:-:S06]  /*0090*/  @!P0 IMAD.WIDE R2, R5, 0x4, R2 ;  /* 0x0000000405028825 */ /* 0x001fcc00078e0202 */
[----:B--2---:R-:W2:Y:S01]  /*00a0*/  @!P0 LDG.E.CONSTANT R3, desc[UR8][R2.64] ;  /* 0x0000000802038981 */ /* 0x004ea2000c1e9900 */
[----:B------:R-:W0:Y:S01]  /*00b0*/  S2UR UR5, SR_CgaCtaId ;  /* 0x00000000000579c3 */ /* 0x000e220000008800 */
[----:B------:R-:W-:Y:S01]  /*00c0*/  UMOV UR4, 0x400 ;  /* 0x0000040000047882 */ /* 0x000fe20000000000 */
[----:B------:R-:W-:Y:S02]  /*00d0*/  UISETP.GE.U32.AND UP0, UPT, UR10, 0x2, UPT ;  /* 0x000000020a00788c */ /* 0x000fe4000bf06070 */
[----:B0-----:R-:W-:-:S06]  /*00e0*/  ULEA UR4, UR5, UR4, 0x18 ;  /* 0x0000000405047291 */ /* 0x001fcc000f8ec0ff */
[----:B------:R-:W-:-:S05]  /*00f0*/  LEA R0, R7, UR4, 0x2 ;  /* 0x0000000407007c11 */ /* 0x000fca000f8e10ff */
[----:B--2---:R0:W-:Y:S01]  /*0100*/  @!P0 STS [R0], R3 ;  /* 0x0000000300008388 */ /* 0x0041e20000000800 */
[----:B------:R-:W-:Y:S06]  /*0110*/  BAR.SYNC.DEFER_BLOCKING 0x0 ;  /* 0x0000000000007b1d */ /* 0x000fec0000010000 */
[----:B------:R-:W-:Y:S05]  /*0120*/  BRA.U !UP0, `(.L_x_0) ;  /* 0x0000000108647547 */ /* 0x000fea000b800000 */
[----:B------:R-:W-:-:S05]  /*0130*/  UMOV UR5, 0x2 ;  /* 0x0000000200057882 */ /* 0x000fca0000000000 */
.L_x_4:
[----:B0-----:R-:W-:-:S05]  /*0140*/  UMOV UR6, UR5 ;  /* 0x0000000500067c82 */ /* 0x001fca0008000000 */
.L_x_3:
[----:B------:R-:W-:Y:S01]  /*0150*/  UMOV UR7, UR6 ;  /* 0x0000000600077c82 */ /* 0x000fe20008000000 */
[----:B------:R-:W-:Y:S01]  /*0160*/  USHF.R.U32.HI UR6, URZ, 0x1, UR6 ;  /* 0x00000001ff067899 */ /* 0x000fe20008011606 */
[----:B0-----:R-:W-:Y:S01]  /*0170*/  LDS R3, [R0] ;  /* 0x0000000000037984 */ /* 0x001fe20000000800 */
[----:B------:R-:W-:Y:S04]  /*0180*/  BSSY.RECONVERGENT B0, `(.L_x_1) ;  /* 0x000000d000007945 */ /* 0x000fe80003800200 */
[----:B------:R-:W-:-:S04]  /*0190*/  LOP3.LUT R2, R7, UR6, RZ, 0x3c, !PT ;  /* 0x0000000607027c12 */ /* 0x000fc8000f8e3cff */
[----:B------:R-:W-:Y:S02]  /*01a0*/  LEA R6, R2, UR4, 0x2 ;  /* 0x0000000402067c11 */ /* 0x000fe4000f8e10ff */
[----:B------:R-:W-:-:S03]  /*01b0*/  ISETP.GE.U32.AND P0, PT, R7, R2, PT ;  /* 0x000000020700720c */ /* 0x000fc60003f06070 */
[----:B------:R-:W0:Y:S02]  /*01c0*/  LDS R4, [R6] ;  /* 0x0000000006047984 */ /* 0x000e240000000800 */
[CC--:B0-----:R-:W-:Y:S02]  /*01d0*/  VIMNMX R9, PT, PT, R3.reuse, R4.reuse, !PT ;  /* 0x0000000403097248 */ /* 0x0c1fe40007fe0100 */
[----:B------:R-:W-:-:S06]  /*01e0*/  VIMNMX R3, PT, PT, R3, R4, PT ;  /* 0x0000000403037248 */ /* 0x000fcc0003fe0100 */
[----:B------:R-:W-:Y:S05]  /*01f0*/  @P0 BRA `(.L_x_2) ;  /* 0x0000000000140947 */ /* 0x000fea0003800000 */
[----:B------:R-:W-:-:S13]  /*0200*/  LOP3.LUT P0, RZ, R7, UR5, RZ, 0xc0, !PT ;  /* 0x0000000507ff7c12 */ /* 0x000fda000f80c0ff */
[----:B------:R0:W-:Y:S04]  /*0210*/  @!P0 STS [R0], R3 ;  /* 0x0000000300008388 */ /* 0x0001e80000000800 */
[----:B------:R0:W-:Y:S04]  /*0220*/  @!P0 STS [R6], R9 ;  /* 0x0000000906008388 */ /* 0x0001e80000000800 */
[----:B------:R0:W-:Y:S04]  /*0230*/  @P0 STS [R0], R9 ;  /* 0x0000000900000388 */ /* 0x0001e80000000800 */
[----:B------:R0:W-:Y:S02]  /*0240*/  @P0 STS [R6], R3 ;  /* 0x0000000306000388 */ /* 0x0001e40000000800 */
.L_x_2:
[----:B------:R-:W-:Y:S05]  /*0250*/  BSYNC.RECONVERGENT B0 ;  /* 0x0000000000007941 */ /* 0x000fea0003800200 */
.L_x_1:
[----:B------:R-:W-:-:S09]  /*0260*/  UISETP.GT.U32.AND UP0, UPT, UR7, 0x3, UPT ;  /* 0x000000030700788c */ /* 0x000fd2000bf04070 */
[----:B------:R-:W-:Y:S05]  /*0270*/  BRA.U UP0, `(.L_x_3) ;  /* 0xfffffffd00b47547 */ /* 0x000fea000b83ffff */
[----:B------:R-:W-:Y:S01]  /*0280*/  BAR.SYNC.DEFER_BLOCKING 0x0 ;  /* 0x0000000000007b1d */ /* 0x000fe20000010000 */
[----:B------:R-:W-:-:S04]  /*0290*/  USHF.L.U32 UR5, UR5, 0x1, URZ ;  /* 0x0000000105057899 */ /* 0x000fc800080006ff */
[----:B------:R-:W-:-:S09]  /*02a0*/  UISETP.GT.U32.AND UP0, UPT, UR5, UR10, UPT ;  /* 0x0000000a0500728c */ /* 0x000fd2000bf04070 */
[----:B------:R-:W-:Y:S05]  /*02b0*/  BRA.U !UP0, `(.L_x_4) ;  /* 0xfffffffd08a07547 */ /* 0x000fea000b83ffff */
.L_x_0:
[----:B------:R-:W1:Y:S02]  /*02c0*/  LDCU UR6, c[0x0][0x390] ;  /* 0x00007200ff0677ac */ /* 0x000e640008000800 */
[----:B-1----:R-:W-:-:S13]  /*02d0*/  ISETP.GE.AND P0, PT, R5, UR6, PT ;  /* 0x0000000605007c0c */ /* 0x002fda000bf06270 */
[----:B------:R-:W-:Y:S05]  /*02e0*/  @P0 EXIT ;  /* 0x000000000000094d */ /* 0x000fea0003800000 */
[----:B------:R-:W1:Y:S01]  /*02f0*/  LDS R7, [R0] ;  /* 0x0000000000077984 */ /* 0x000e620000000800 */
[----:B0-----:R-:W0:Y:S02]  /*0300*/  LDC.64 R2, c[0x0][0x388] ;  /* 0x0000e200ff027b82 */ /* 0x001e240000000a00 */
[----:B0-----:R-:W-:-:S05]  /*0310*/  IMAD.WIDE R2, R5, 0x4, R2 ;  /* 0x0000000405027825 */ /* 0x001fca00078e0202 */
[----:B-1----:R-:W-:Y:S01]  /*0320*/  STG.E desc[UR8][R2.64], R7 ;  /* 0x0000000702007986 */ /* 0x002fe2000c101908 */
[----:B------:R-:W-:Y:S05]  /*0330*/  EXIT ;  /* 0x000000000000794d */ /* 0x000fea0003800000 */
.L_x_5:
[----:B------:R-:W-:-:S00]  /*0340*/  BRA `(.L_x_5) ;  /* 0xfffffffc00fc7947 */ /* 0x000fc0000383ffff */
[----:B------:R-:W-:-:S00]  /*0350*/  NOP ;  /* 0x0000000000007918 */ /* 0x000fc00000000000 */
        /* <DEDUP_REMOVED lines=10> */
.L_x_6:


//--------------------- .nv.shared._Z18bitonic_local_sortPKiPii --------------------------
	.section	.nv.shared._Z18bitonic_local_sortPKiPii,"aw",@nobits
	.sectionflags	@""
	.align	16
	.zero		1024


//--------------------- .nv.shared.reserved.0     --------------------------
	.section	.nv.shared.reserved.0,"aw",@nobits
	.weak		__nv_reservedSMEM_offset_0_alias
	.size		__nv_reservedSMEM_offset_0_alias, 0, 64
	.other		__nv_reservedSMEM_offset_0_alias,@"STO_CUDA_RESERVED_SHARED STV_DEFAULT"
__nv_reservedSMEM_offset_0_alias:
	.zero		0
	.zero		64


//--------------------- .nv.constant0._Z18bitonic_local_sortPKiPii --------------------------
	.section	.nv.constant0._Z18bitonic_local_sortPKiPii,"a",@progbits
	.sectionflags	@""
	.align	4
.nv.constant0._Z18bitonic_local_sortPKiPii:
	.zero		916


//--------------------- SYMBOLS --------------------------

	.type		.nv.reservedSmem.offset0,@object
	.size		.nv.reservedSmem.offset0,0x4
	.type		.nv.reservedSmem.cap,@object
	.size		.nv.reservedSmem.cap,0x4
